//
// Generated by NVIDIA NVVM Compiler
//
// Compiler Build ID: CL-36424714
// Cuda compilation tools, release 13.0, V13.0.88
// Based on NVVM 20.0.0
//

.version 9.0
.target sm_100
.address_size 64

	// .globl	_Z14doubleElementsPii
.extern .func  (.param .b32 func_retval0) vprintf
(
	.param .b64 vprintf_param_0,
	.param .b64 vprintf_param_1
)
;
.global .align 1 .b8 $str[94] = {98, 108, 111, 99, 107, 73, 100, 120, 46, 120, 58, 32, 37, 100, 32, 98, 108, 111, 99, 107, 68, 105, 109, 46, 120, 58, 32, 37, 100, 32, 116, 104, 114, 101, 97, 100, 73, 100, 120, 46, 120, 58, 37, 100, 32, 73, 68, 88, 58, 32, 37, 100, 32, 32, 103, 114, 105, 100, 68, 105, 109, 46, 120, 58, 32, 37, 100, 32, 98, 108, 111, 99, 107, 68, 105, 109, 46, 120, 58, 32, 37, 100, 32, 115, 116, 114, 105, 100, 101, 58, 37, 100, 10};
.global .align 1 .b8 $str$1[20] = {105, 58, 32, 37, 100, 32, 105, 43, 83, 116, 114, 105, 100, 101, 58, 32, 37, 100, 10};

.visible .entry _Z14doubleElementsPii(
	.param .u64 .ptr .align 1 _Z14doubleElementsPii_param_0,
	.param .u32 _Z14doubleElementsPii_param_1
)
{
	.local .align 8 .b8 	__local_depot0[32];
	.reg .b64 	%SP;
	.reg .b64 	%SPL;
	.reg .pred 	%p<3>;
	.reg .b32 	%r<18>;
	.reg .b64 	%rd<12>;

	mov.u64 	%SPL, __local_depot0;
	cvta.local.u64 	%SP, %SPL;
	ld.param.u64 	%rd3, [_Z14doubleElementsPii_param_0];
	ld.param.u32 	%r5, [_Z14doubleElementsPii_param_1];
	add.u64 	%rd4, %SP, 0;
	add.u64 	%rd1, %SPL, 0;
	mov.u32 	%r6, %ctaid.x;
	mov.u32 	%r7, %ntid.x;
	mov.u32 	%r8, %tid.x;
	mad.lo.s32 	%r17, %r6, %r7, %r8;
	mov.u32 	%r9, %nctaid.x;
	mul.lo.s32 	%r2, %r9, %r7;
	st.local.v2.u32 	[%rd1], {%r6, %r7};
	st.local.v2.u32 	[%rd1+8], {%r8, %r17};
	st.local.v2.u32 	[%rd1+16], {%r9, %r7};
	st.local.u32 	[%rd1+24], %r2;
	mov.u64 	%rd5, $str;
	cvta.global.u64 	%rd6, %rd5;
	{ // callseq 0, 0
	.param .b64 param0;
	st.param.b64 	[param0], %rd6;
	.param .b64 param1;
	st.param.b64 	[param1], %rd4;
	.param .b32 retval0;
	call.uni (retval0), 
	vprintf, 
	(
	param0, 
	param1
	);
	ld.param.b32 	%r10, [retval0];
	} // callseq 0
	setp.ge.s32 	%p1, %r17, %r5;
	@%p1 bra 	$L__BB0_3;
	cvta.to.global.u64 	%rd2, %rd3;
	mov.u64 	%rd7, $str$1;
$L__BB0_2:
	add.s32 	%r12, %r17, %r2;
	st.local.v2.u32 	[%rd1], {%r17, %r12};
	cvta.global.u64 	%rd8, %rd7;
	{ // callseq 1, 0
	.param .b64 param0;
	st.param.b64 	[param0], %rd8;
	.param .b64 param1;
	st.param.b64 	[param1], %rd4;
	.param .b32 retval0;
	call.uni (retval0), 
	vprintf, 
	(
	param0, 
	param1
	);
	ld.param.b32 	%r13, [retval0];
	} // callseq 1
	mul.wide.s32 	%rd10, %r12, 4;
	add.s64 	%rd11, %rd2, %rd10;
	ld.global.u32 	%r15, [%rd11];
	shl.b32 	%r16, %r15, 1;
	st.global.u32 	[%rd11], %r16;
	add.s32 	%r17, %r12, %r2;
	setp.lt.s32 	%p2, %r17, %r5;
	@%p2 bra 	$L__BB0_2;
$L__BB0_3:
	ret;

}


// ===== COMPILED SASS (sm_100) =====

	.target	sm_100

	.elftype	@"ET_EXEC"


//--------------------- .note.nv.tkinfo           --------------------------
	.section	.note.nv.tkinfo,"",@"SHT_NOTE"
	.sectionflags	@"SHF_NOTE_NV_TKINFO"
	.tkinfo
        /*0018*/ 	.word	0x00000002
        /*0030*/ 	.string	""
        /*0030*/ 	.string	"ptxas"
        /*0030*/ 	.string	"Cuda compilation tools, release 13.0, V13.0.88"
        /*0030*/ 	.string	"Build cuda_13.0.r13.0/compiler.36424714_0"
        /*0030*/ 	.string	"-arch sm_100 -m 64 "



//--------------------- .note.nv.cuinfo           --------------------------
	.section	.note.nv.cuinfo,"",@"SHT_NOTE"
	.sectionflags	@"SHF_NOTE_NV_CUINFO"
        /*0018*/ 	.short	0x0002
        /*001a*/ 	.short	0x0064
        /*001c*/ 	.short	0x0082
	.zero		2


//--------------------- .nv.info                  --------------------------
	.section	.nv.info,"",@"SHT_CUDA_INFO"
	.align	4


	//----- nvinfo : EIATTR_REGCOUNT
	.align		4
        /*0000*/ 	.byte	0x04, 0x2f
        /*0002*/ 	.short	(.L_3 - .L_2)
	.align		4
.L_2:
        /*0004*/ 	.word	index@(_Z14doubleElementsPii)
        /*0008*/ 	.word	0x0000001a


	//----- nvinfo : EIATTR_FRAME_SIZE
	.align		4
.L_3:
        /*000c*/ 	.byte	0x04, 0x11
        /*000e*/ 	.short	(.L_5 - .L_4)
	.align		4
.L_4:
        /*0010*/ 	.word	index@(_Z14doubleElementsPii)
        /*0014*/ 	.word	0x00000020


	//----- nvinfo : EIATTR_MIN_STACK_SIZE
	.align		4
.L_5:
        /*0018*/ 	.byte	0x04, 0x12
        /*001a*/ 	.short	(.L_7 - .L_6)
	.align		4
.L_6:
        /*001c*/ 	.word	index@(_Z14doubleElementsPii)
        /*0020*/ 	.word	0x00000020
.L_7:


//--------------------- .nv.compat                --------------------------
	.section	.nv.compat,"",@"SHT_CUDA_COMPAT_INFO"
	.align	4
        /*0000*/ 	.byte	0x02, 0x09, 0x00, 0x00, 0x02, 0x02, 0x01, 0x00, 0x02, 0x05, 0x05, 0x00, 0x03, 0x07, 0x01, 0x01
        /*0010*/ 	.byte	0x02, 0x03, 0x00, 0x00, 0x02, 0x06, 0x01, 0x00, 0x04, 0x0b, 0x08, 0x00, 0x09, 0x00, 0x00, 0x00
        /*0020*/ 	.byte	0x00, 0x00, 0x00, 0x00


//--------------------- .nv.info._Z14doubleElementsPii --------------------------
	.section	.nv.info._Z14doubleElementsPii,"",@"SHT_CUDA_INFO"
	.sectionflags	@""
	.align	4


	//----- nvinfo : EIATTR_CUDA_API_VERSION
	.align		4
        /*0000*/ 	.byte	0x04, 0x37
        /*0002*/ 	.short	(.L_9 - .L_8)
.L_8:
        /*0004*/ 	.word	0x00000082


	//----- nvinfo : EIATTR_KPARAM_INFO
	.align		4
.L_9:
        /*0008*/ 	.byte	0x04, 0x17
        /*000a*/ 	.short	(.L_11 - .L_10)
.L_10:
        /*000c*/ 	.word	0x00000000
        /*0010*/ 	.short	0x0001
        /*0012*/ 	.short	0x0008
        /*0014*/ 	.byte	0x00, 0xf0, 0x11, 0x00


	//----- nvinfo : EIATTR_KPARAM_INFO
	.align		4
.L_11:
        /*0018*/ 	.byte	0x04, 0x17
        /*001a*/ 	.short	(.L_13 - .L_12)
.L_12:
        /*001c*/ 	.word	0x00000000
        /*0020*/ 	.short	0x0000
        /*0022*/ 	.short	0x0000
        /*0024*/ 	.byte	0x00, 0xf5, 0x21, 0x00


	//----- nvinfo : EIATTR_SPARSE_MMA_MASK
	.align		4
.L_13:
        /*0028*/ 	.byte	0x03, 0x50
        /*002a*/ 	.short	0x0000


	//----- nvinfo : EIATTR_MAXREG_COUNT
	.align		4
        /*002c*/ 	.byte	0x03, 0x1b
        /*002e*/ 	.short	0x00ff


	//----- nvinfo : EIATTR_EXTERNS
	.align		4
        /*0030*/ 	.byte	0x04, 0x0f
        /*0032*/ 	.short	(.L_15 - .L_14)


	//   ....[0]....
	.align		4
.L_14:
        /*0034*/ 	.word	index@(vprintf)


	//----- nvinfo : EIATTR_MERCURY_ISA_VERSION
	.align		4
.L_15:
        /*0038*/ 	.byte	0x03, 0x5f
        /*003a*/ 	.short	0x0101


	//----- nvinfo : EIATTR_VRC_CTA_INIT_COUNT
	.align		4
        /*003c*/ 	.byte	0x02, 0x4a
	.zero		1
	.zero		1


	//----- nvinfo : EIATTR_SYSCALL_OFFSETS
	.align		4
        /*0040*/ 	.byte	0x04, 0x46
        /*0042*/ 	.short	(.L_17 - .L_16)


	//   ....[0]....
.L_16:
        /*0044*/ 	.word	0x000001b0


	//   ....[1]....
        /*0048*/ 	.word	0x000002a0


	//----- nvinfo : EIATTR_EXIT_INSTR_OFFSETS
	.align		4
.L_17:
        /*004c*/ 	.byte	0x04, 0x1c
        /*004e*/ 	.short	(.L_19 - .L_18)


	//   ....[0]....
.L_18:
        /*0050*/ 	.word	0x000001e0


	//   ....[1]....
        /*0054*/ 	.word	0x00000350


	//----- nvinfo : EIATTR_CRS_STACK_SIZE
	.align		4
.L_19:
        /*0058*/ 	.byte	0x04, 0x1e
        /*005a*/ 	.short	(.L_21 - .L_20)
.L_20:
        /*005c*/ 	.word	0x00000000


	//----- nvinfo : EIATTR_CBANK_PARAM_SIZE
	.align		4
.L_21:
        /*0060*/ 	.byte	0x03, 0x19
        /*0062*/ 	.short	0x000c


	//----- nvinfo : EIATTR_PARAM_CBANK
	.align		4
        /*0064*/ 	.byte	0x04, 0x0a
        /*0066*/ 	.short	(.L_23 - .L_22)
	.align		4
.L_22:
        /*0068*/ 	.word	index@(.nv.constant0._Z14doubleElementsPii)
        /*006c*/ 	.short	0x0380
        /*006e*/ 	.short	0x000c


	//----- nvinfo : EIATTR_SW_WAR
	.align		4
.L_23:
        /*0070*/ 	.byte	0x04, 0x36
        /*0072*/ 	.short	(.L_25 - .L_24)
.L_24:
        /*0074*/ 	.word	0x00000008
.L_25:


//--------------------- .nv.callgraph             --------------------------
	.section	.nv.callgraph,"",@"SHT_CUDA_CALLGRAPH"
	.align	4
	.sectionentsize	8
	.align		4
        /*0000*/ 	.word	0x00000000
	.align		4
        /*0004*/ 	.word	0xffffffff
	.align		4
        /*0008*/ 	.word	index@(_Z14doubleElementsPii)
	.align		4
        /*000c*/ 	.word	index@(vprintf)
	.align		4
        /*0010*/ 	.word	0x00000000
	.align		4
        /*0014*/ 	.word	0xfffffffe
	.align		4
        /*0018*/ 	.word	0x00000000
	.align		4
        /*001c*/ 	.word	0xfffffffd
	.align		4
        /*0020*/ 	.word	0x00000000
	.align		4
        /*0024*/ 	.word	0xfffffffc


//--------------------- .nv.constant4             --------------------------
	.section	.nv.constant4,"a",@progbits
	.align	8
	.align		8
.nv.constant4:
        /*0000*/ 	.dword	vprintf
	.align		8
        /*0008*/ 	.dword	$str
	.align		8
        /*0010*/ 	.dword	$str$1


//--------------------- .text._Z14doubleElementsPii --------------------------
	.section	.text._Z14doubleElementsPii,"ax",@progbits
	.align	128
        .global         _Z14doubleElementsPii
        .type           _Z14doubleElementsPii,@function
        .size           _Z14doubleElementsPii,(.L_x_4 - _Z14doubleElementsPii)
        .other          _Z14doubleElementsPii,@"STO_CUDA_ENTRY STV_DEFAULT"
_Z14doubleElementsPii:
.text._Z14doubleElementsPii:
[----:B------:R-:W0:Y:S01]  /*0000*/  LDC R1, c[0x0][0x37c] ;  /* 0x0000df00ff017b82 */ /* 0x000e220000000800 */
[----:B------:R-:W1:Y:S01]  /*0010*/  S2R R6, SR_CTAID.X ;  /* 0x0000000000067919 */ /* 0x000e620000002500 */
[----:B------:R-:W2:Y:S06]  /*0020*/  LDCU UR5, c[0x0][0x2fc] ;  /* 0x00005f80ff0577ac */ /* 0x000eac0008000800 */
[----:B------:R-:W3:Y:S01]  /*0030*/  LDC R7, c[0x0][0x360] ;  /* 0x0000d800ff077b82 */ /* 0x000ee20000000800 */
[----:B0-----:R-:W-:Y:S01]  /*0040*/  VIADD R1, R1, 0xffffffe0 ;  /* 0xffffffe001017836 */ /* 0x001fe20000000000 */
[----:B------:R-:W0:Y:S01]  /*0050*/  S2R R10, SR_TID.X ;  /* 0x00000000000a7919 */ /* 0x000e220000002100 */
[----:B------:R-:W4:Y:S01]  /*0060*/  LDCU UR4, c[0x0][0x2f8] ;  /* 0x00005f00ff0477ac */ /* 0x000f220008000800 */
[----:B------:R-:W-:Y:S01]  /*0070*/  MOV R0, 0x0 ;  /* 0x0000000000007802 */ /* 0x000fe20000000f00 */
[----:B------:R-:W5:Y:S03]  /*0080*/  LDCU.64 UR6, c[0x4][0x8] ;  /* 0x01000100ff0677ac */ /* 0x000f660008000a00 */
[----:B------:R-:W0:Y:S01]  /*0090*/  LDC R12, c[0x0][0x370] ;  /* 0x0000dc00ff0c7b82 */ /* 0x000e220000000800 */
[----:B------:R-:W0:Y:S07]  /*00a0*/  LDCU UR36, c[0x0][0x388] ;  /* 0x00007100ff2477ac */ /* 0x000e2e0008000800 */
[----:B------:R0:W0:Y:S01]  /*00b0*/  LDC.64 R8, c[0x4][R0] ;  /* 0x0100000000087b82 */ /* 0x0000220000000a00 */
[----:B----4-:R-:W-:Y:S01]  /*00c0*/  IADD3 R23, P0, PT, R1, UR4, RZ ;  /* 0x0000000401177c10 */ /* 0x010fe2000ff1e0ff */
[----:B---3--:R-:W-:Y:S01]  /*00d0*/  IMAD.MOV.U32 R13, RZ, RZ, R7 ;  /* 0x000000ffff0d7224 */ /* 0x008fe200078e0007 */
[----:B-----5:R-:W-:-:S03]  /*00e0*/  MOV R5, UR7 ;  /* 0x0000000700057c02 */ /* 0x020fc60008000f00 */
[----:B--2---:R-:W-:Y:S02]  /*00f0*/  IMAD.X R22, RZ, RZ, UR5, P0 ;  /* 0x00000005ff167e24 */ /* 0x004fe400080e06ff */
[----:B------:R-:W-:Y:S01]  /*0100*/  IMAD.U32 R4, RZ, RZ, UR6 ;  /* 0x00000006ff047e24 */ /* 0x000fe2000f8e00ff */
[----:B-1----:R1:W-:Y:S01]  /*0110*/  STL.64 [R1], R6 ;  /* 0x0000000601007387 */ /* 0x0023e20000100a00 */
[----:B0-----:R-:W-:Y:S02]  /*0120*/  IMAD R2, R7, R12, RZ ;  /* 0x0000000c07027224 */ /* 0x001fe400078e02ff */
[----:B------:R-:W-:Y:S01]  /*0130*/  IMAD R18, R6, R7, R10 ;  /* 0x0000000706127224 */ /* 0x000fe200078e020a */
[----:B------:R0:W-:Y:S04]  /*0140*/  STL.64 [R1+0x10], R12 ;  /* 0x0000100c01007387 */ /* 0x0001e80000100a00 */
[----:B------:R-:W-:Y:S01]  /*0150*/  MOV R11, R18 ;  /* 0x00000012000b7202 */ /* 0x000fe20000000f00 */
[----:B------:R0:W-:Y:S01]  /*0160*/  STL [R1+0x18], R2 ;  /* 0x0000180201007387 */ /* 0x0001e20000100800 */
[----:B-1----:R-:W-:-:S03]  /*0170*/  IMAD.MOV.U32 R6, RZ, RZ, R23 ;  /* 0x000000ffff067224 */ /* 0x002fc600078e0017 */
[----:B------:R0:W-:Y:S01]  /*0180*/  STL.64 [R1+0x8], R10 ;  /* 0x0000080a01007387 */ /* 0x0001e20000100a00 */
[----:B------:R-:W-:-:S07]  /*0190*/  IMAD.MOV.U32 R7, RZ, RZ, R22 ;  /* 0x000000ffff077224 */ /* 0x000fce00078e0016 */
[----:B------:R-:W-:-:S07]  /*01a0*/  LEPC R20, `(.L_x_0) ;  /* 0x000000001014794e */ /* 0x000fce0000000000 */
[----:B0-----:R-:W-:Y:S05]  /*01b0*/  CALL.ABS.NOINC R8 ;  /* 0x0000000008007343 */ /* 0x001fea0003c00000 */
.L_x_0:
[----:B------:R-:W0:Y:S02]  /*01c0*/  LDCU UR4, c[0x0][0x388] ;  /* 0x00007100ff0477ac */ /* 0x000e240008000800 */
[----:B0-----:R-:W-:-:S13]  /*01d0*/  ISETP.GE.AND P0, PT, R18, UR4, PT ;  /* 0x0000000412007c0c */ /* 0x001fda000bf06270 */
[----:B------:R-:W-:Y:S05]  /*01e0*/  @P0 EXIT ;  /* 0x000000000000094d */ /* 0x000fea0003800000 */
[----:B------:R-:W0:Y:S02]  /*01f0*/  LDC.64 R16, c[0x0][0x358] ;  /* 0x0000d600ff107b82 */ /* 0x000e240000000a00 */
.L_x_2:
[----:B------:R-:W-:Y:S01]  /*0200*/  IADD3 R19, PT, PT, R2, R18, RZ ;  /* 0x0000001202137210 */ /* 0x000fe20007ffe0ff */
[----:B-1----:R-:W1:Y:S01]  /*0210*/  LDCU.64 UR4, c[0x4][0x10] ;  /* 0x01000200ff0477ac */ /* 0x002e620008000a00 */
[----:B------:R-:W-:Y:S01]  /*0220*/  MOV R0, 0x0 ;  /* 0x0000000000007802 */ /* 0x000fe20000000f00 */
[----:B------:R-:W-:Y:S01]  /*0230*/  IMAD.MOV.U32 R6, RZ, RZ, R23 ;  /* 0x000000ffff067224 */ /* 0x000fe200078e0017 */
[----:B------:R-:W-:Y:S01]  /*0240*/  MOV R7, R22 ;  /* 0x0000001600077202 */ /* 0x000fe20000000f00 */
[----:B------:R2:W-:Y:S01]  /*0250*/  STL.64 [R1], R18 ;  /* 0x0000001201007387 */ /* 0x0005e20000100a00 */
[----:B------:R2:W3:Y:S01]  /*0260*/  LDC.64 R8, c[0x4][R0] ;  /* 0x0100000000087b82 */ /* 0x0004e20000000a00 */
[----:B-1----:R-:W-:Y:S01]  /*0270*/  IMAD.U32 R4, RZ, RZ, UR4 ;  /* 0x00000004ff047e24 */ /* 0x002fe2000f8e00ff */
[----:B--2---:R-:W-:-:S07]  /*0280*/  MOV R5, UR5 ;  /* 0x0000000500057c02 */ /* 0x004fce0008000f00 */
[----:B------:R-:W-:-:S07]  /*0290*/  LEPC R20, `(.L_x_1) ;  /* 0x000000001014794e */ /* 0x000fce0000000000 */
[----:B0--3--:R-:W-:Y:S05]  /*02a0*/  CALL.ABS.NOINC R8 ;  /* 0x0000000008007343 */ /* 0x009fea0003c00000 */
.L_x_1:
[----:B------:R-:W0:Y:S01]  /*02b0*/  LDC.64 R4, c[0x0][0x380] ;  /* 0x0000e000ff047b82 */ /* 0x000e220000000a00 */
[----:B------:R-:W-:Y:S02]  /*02c0*/  R2UR UR4, R16 ;  /* 0x00000000100472ca */ /* 0x000fe400000e0000 */
[----:B------:R-:W-:Y:S01]  /*02d0*/  R2UR UR5, R17 ;  /* 0x00000000110572ca */ /* 0x000fe200000e0000 */
[----:B0-----:R-:W-:-:S12]  /*02e0*/  IMAD.WIDE R4, R19, 0x4, R4 ;  /* 0x0000000413047825 */ /* 0x001fd800078e0204 */
[----:B------:R-:W2:Y:S01]  /*02f0*/  LDG.E R0, desc[UR4][R4.64] ;  /* 0x0000000404007981 */ /* 0x000ea2000c1e1900 */
[----:B------:R-:W-:-:S04]  /*0300*/  IADD3 R18, PT, PT, R2, R19, RZ ;  /* 0x0000001302127210 */ /* 0x000fc80007ffe0ff */
[----:B------:R-:W-:Y:S01]  /*0310*/  ISETP.GE.AND P0, PT, R18, UR36, PT ;  /* 0x0000002412007c0c */ /* 0x000fe2000bf06270 */
[----:B--2---:R-:W-:-:S05]  /*0320*/  IMAD.SHL.U32 R3, R0, 0x2, RZ ;  /* 0x0000000200037824 */ /* 0x004fca00078e00ff */
[----:B------:R1:W-:Y:S07]  /*0330*/  STG.E desc[UR4][R4.64], R3 ;  /* 0x0000000304007986 */ /* 0x0003ee000c101904 */
[----:B------:R-:W-:Y:S05]  /*0340*/  @!P0 BRA `(.L_x_2) ;  /* 0xfffffffc00ac8947 */ /* 0x000fea000383ffff */
[----:B------:R-:W-:Y:S05]  /*0350*/  EXIT ;  /* 0x000000000000794d */ /* 0x000fea0003800000 */
.L_x_3:
[----:B------:R-:W-:-:S00]  /*0360*/  BRA `(.L_x_3) ;  /* 0xfffffffc00fc7947 */ /* 0x000fc0000383ffff */
[----:B------:R-:W-:-:S00]  /*0370*/  NOP ;  /* 0x0000000000007918 */ /* 0x000fc00000000000 */
        /* <DEDUP_REMOVED lines=8> */
.L_x_4:


//--------------------- .nv.global.init           --------------------------
	.section	.nv.global.init,"aw",@progbits
.nv.global.init:
	.type		$str$1,@object
	.size		$str$1,($str - $str$1)
$str$1:
        /*0000*/ 	.byte	0x69, 0x3a, 0x20, 0x25, 0x64, 0x20, 0x69, 0x2b, 0x53, 0x74, 0x72, 0x69, 0x64, 0x65, 0x3a, 0x20
        /*0010*/ 	.byte	0x25, 0x64, 0x0a, 0x00
	.type		$str,@object
	.size		$str,(.L_0 - $str)
$str:
        /*0014*/ 	.byte	0x62, 0x6c, 0x6f, 0x63, 0x6b, 0x49, 0x64, 0x78, 0x2e, 0x78, 0x3a, 0x20, 0x25, 0x64, 0x20, 0x62
        /*0024*/ 	.byte	0x6c, 0x6f, 0x63, 0x6b, 0x44, 0x69, 0x6d, 0x2e, 0x78, 0x3a, 0x20, 0x25, 0x64, 0x20, 0x74, 0x68
        /*0034*/ 	.byte	0x72, 0x65, 0x61, 0x64, 0x49, 0x64, 0x78, 0x2e, 0x78, 0x3a, 0x25, 0x64, 0x20, 0x49, 0x44, 0x58
        /*0044*/ 	.byte	0x3a, 0x20, 0x25, 0x64, 0x20, 0x20, 0x67, 0x72, 0x69, 0x64, 0x44, 0x69, 0x6d, 0x2e, 0x78, 0x3a
        /*0054*/ 	.byte	0x20, 0x25, 0x64, 0x20, 0x62, 0x6c, 0x6f, 0x63, 0x6b, 0x44, 0x69, 0x6d, 0x2e, 0x78, 0x3a, 0x20
        /*0064*/ 	.byte	0x25, 0x64, 0x20, 0x73, 0x74, 0x72, 0x69, 0x64, 0x65, 0x3a, 0x25, 0x64, 0x0a, 0x00
.L_0:


//--------------------- .nv.shared.reserved.0     --------------------------
	.section	.nv.shared.reserved.0,"aw",@nobits
	.weak		__nv_reservedSMEM_offset_0_alias
	.size		__nv_reservedSMEM_offset_0_alias, 0, 64
	.other		__nv_reservedSMEM_offset_0_alias,@"STO_CUDA_RESERVED_SHARED STV_DEFAULT"
__nv_reservedSMEM_offset_0_alias:
	.zero		0
	.zero		64


//--------------------- .nv.constant0._Z14doubleElementsPii --------------------------
	.section	.nv.constant0._Z14doubleElementsPii,"a",@progbits
	.sectionflags	@""
	.align	4
.nv.constant0._Z14doubleElementsPii:
	.zero		908


//--------------------- SYMBOLS --------------------------

	.type		.nv.reservedSmem.offset0,@object
	.size		.nv.reservedSmem.offset0,0x4
	.type		vprintf,@function
